	.headerflags	@"EF_CUDA_TEXMODE_UNIFIED EF_CUDA_64BIT_ADDRESS EF_CUDA_ACCELERATORS EF_CUDA_SM90 EF_CUDA_VIRTUAL_SM(EF_CUDA_SM90)"
	.elftype	@"ET_EXEC"


//--------------------- .nv.info                  --------------------------
	.section	.nv.info,"",@"SHT_CUDA_INFO"
	.align	4


	//----- nvinfo : EIATTR_REGCOUNT
	.align		4
        /*0000*/ 	.byte	0x04, 0x2f
        /*0002*/ 	.short	(.L_1 - .L_0)
	.align		4
.L_0:
        /*0004*/ 	.word	index@(triton_poi_fused_add_div_11)
        /*0008*/ 	.word	0x00000016


	//----- nvinfo : EIATTR_MIN_STACK_SIZE
	.align		4
.L_1:
        /*000c*/ 	.byte	0x04, 0x12
        /*000e*/ 	.short	(.L_3 - .L_2)
	.align		4
.L_2:
        /*0010*/ 	.word	index@(triton_poi_fused_add_div_11)
        /*0014*/ 	.word	0x00000000


	//----- nvinfo : EIATTR_FRAME_SIZE
	.align		4
.L_3:
        /*0018*/ 	.byte	0x04, 0x11
        /*001a*/ 	.short	(.L_5 - .L_4)
	.align		4
.L_4:
        /*001c*/ 	.word	index@(triton_poi_fused_add_div_11)
        /*0020*/ 	.word	0x00000000


	//----- nvinfo : EIATTR_MIN_STACK_SIZE
	.align		4
.L_5:
        /*0024*/ 	.byte	0x04, 0x12
        /*0026*/ 	.short	(.L_7 - .L_6)
	.align		4
.L_6:
        /*0028*/ 	.word	index@(triton_poi_fused_add_div_11)
        /*002c*/ 	.word	0x00000000
.L_7:


//--------------------- .nv.info.triton_poi_fused_add_div_11 --------------------------
	.section	.nv.info.triton_poi_fused_add_div_11,"",@"SHT_CUDA_INFO"
	.sectionflags	@""
	.align	4


	//----- nvinfo : EIATTR_CUDA_API_VERSION
	.align		4
        /*0000*/ 	.byte	0x04, 0x37
        /*0002*/ 	.short	(.L_9 - .L_8)
.L_8:
        /*0004*/ 	.word	0x0000007c


	//----- nvinfo : EIATTR_KPARAM_INFO
	.align		4
.L_9:
        /*0008*/ 	.byte	0x04, 0x17
        /*000a*/ 	.short	(.L_11 - .L_10)
.L_10:
        /*000c*/ 	.word	0x00000000
        /*0010*/ 	.short	0x0005
        /*0012*/ 	.short	0x0028
        /*0014*/ 	.byte	0x00, 0xf0, 0x11, 0x00


	//----- nvinfo : EIATTR_KPARAM_INFO
	.align		4
.L_11:
        /*0018*/ 	.byte	0x04, 0x17
        /*001a*/ 	.short	(.L_13 - .L_12)
.L_12:
        /*001c*/ 	.word	0x00000000
        /*0020*/ 	.short	0x0004
        /*0022*/ 	.short	0x0020
        /*0024*/ 	.byte	0x00, 0xf4, 0x21, 0x00


	//----- nvinfo : EIATTR_KPARAM_INFO
	.align		4
.L_13:
        /*0028*/ 	.byte	0x04, 0x17
        /*002a*/ 	.short	(.L_15 - .L_14)
.L_14:
        /*002c*/ 	.word	0x00000000
        /*0030*/ 	.short	0x0003
        /*0032*/ 	.short	0x0018
        /*0034*/ 	.byte	0x00, 0xf4, 0x21, 0x00


	//----- nvinfo : EIATTR_KPARAM_INFO
	.align		4
.L_15:
        /*0038*/ 	.byte	0x04, 0x17
        /*003a*/ 	.short	(.L_17 - .L_16)
.L_16:
        /*003c*/ 	.word	0x00000000
        /*0040*/ 	.short	0x0002
        /*0042*/ 	.short	0x0010
        /*0044*/ 	.byte	0x00, 0xf4, 0x21, 0x00


	//----- nvinfo : EIATTR_KPARAM_INFO
	.align		4
.L_17:
        /*0048*/ 	.byte	0x04, 0x17
        /*004a*/ 	.short	(.L_19 - .L_18)
.L_18:
        /*004c*/ 	.word	0x00000000
        /*0050*/ 	.short	0x0001
        /*0052*/ 	.short	0x0008
        /*0054*/ 	.byte	0x00, 0xf4, 0x21, 0x00


	//----- nvinfo : EIATTR_KPARAM_INFO
	.align		4
.L_19:
        /*0058*/ 	.byte	0x04, 0x17
        /*005a*/ 	.short	(.L_21 - .L_20)
.L_20:
        /*005c*/ 	.word	0x00000000
        /*0060*/ 	.short	0x0000
        /*0062*/ 	.short	0x0000
        /*0064*/ 	.byte	0x00, 0xf4, 0x21, 0x00


	//----- nvinfo : EIATTR_SPARSE_MMA_MASK
	.align		4
.L_21:
        /*0068*/ 	.byte	0x03, 0x50
        /*006a*/ 	.short	0x0000


	//----- nvinfo : EIATTR_MAXREG_COUNT
	.align		4
        /*006c*/ 	.byte	0x03, 0x1b
        /*006e*/ 	.short	0x00ff


	//----- nvinfo : EIATTR_EXIT_INSTR_OFFSETS
	.align		4
        /*0070*/ 	.byte	0x04, 0x1c
        /*0072*/ 	.short	(.L_23 - .L_22)


	//   ....[0]....
.L_22:
        /*0074*/ 	.word	0x00000230


	//   ....[1]....
        /*0078*/ 	.word	0x00000250


	//----- nvinfo : EIATTR_REQNTID
	.align		4
.L_23:
        /*007c*/ 	.byte	0x04, 0x10
        /*007e*/ 	.short	(.L_25 - .L_24)
.L_24:
        /*0080*/ 	.word	0x00000080
        /*0084*/ 	.word	0x00000001
        /*0088*/ 	.word	0x00000001


	//----- nvinfo : EIATTR_CBANK_PARAM_SIZE
	.align		4
.L_25:
        /*008c*/ 	.byte	0x03, 0x19
        /*008e*/ 	.short	0x002c


	//----- nvinfo : EIATTR_PARAM_CBANK
	.align		4
        /*0090*/ 	.byte	0x04, 0x0a
        /*0092*/ 	.short	(.L_27 - .L_26)
	.align		4
.L_26:
        /*0094*/ 	.word	index@(.nv.constant0.triton_poi_fused_add_div_11)
        /*0098*/ 	.short	0x0210
        /*009a*/ 	.short	0x002c


	//----- nvinfo : EIATTR_SW_WAR
	.align		4
.L_27:
        /*009c*/ 	.byte	0x04, 0x36
        /*009e*/ 	.short	(.L_29 - .L_28)
.L_28:
        /*00a0*/ 	.word	0x00000008
.L_29:


//--------------------- .nv.callgraph             --------------------------
	.section	.nv.callgraph,"",@"SHT_CUDA_CALLGRAPH"
	.align	4
	.sectionentsize	8
	.align		4
        /*0000*/ 	.word	0x00000000
	.align		4
        /*0004*/ 	.word	0xffffffff
	.align		4
        /*0008*/ 	.word	0x00000000
	.align		4
        /*000c*/ 	.word	0xfffffffe
	.align		4
        /*0010*/ 	.word	0x00000000
	.align		4
        /*0014*/ 	.word	0xfffffffd
	.align		4
        /*0018*/ 	.word	0x00000000
	.align		4
        /*001c*/ 	.word	0xfffffffc


//--------------------- .text.triton_poi_fused_add_div_11 --------------------------
	.section	.text.triton_poi_fused_add_div_11,"ax",@progbits
	.align	128
        .global         triton_poi_fused_add_div_11
        .type           triton_poi_fused_add_div_11,@function
        .size           triton_poi_fused_add_div_11,(.L_x_1 - triton_poi_fused_add_div_11)
        .other          triton_poi_fused_add_div_11,@"STO_CUDA_ENTRY STV_DEFAULT"
triton_poi_fused_add_div_11:
.text.triton_poi_fused_add_div_11:
[----:B------:R-:W0:Y:S01]  /*0000*/  LDC R1, c[0x0][0x28] ;  /* 0x00000a00ff017b82 */ /* 0x000e220000000800 */
[----:B------:R-:W1:Y:S07]  /*0010*/  S2R R0, SR_TID.X ;  /* 0x0000000000007919 */ /* 0x000e6e0000002100 */
[----:B------:R-:W2:Y:S01]  /*0020*/  LDC.64 R6, c[0x0][0x228] ;  /* 0x00008a00ff067b82 */ /* 0x000ea20000000a00 */
[----:B------:R-:W-:Y:S01]  /*0030*/  HFMA2.MMA R19, -RZ, RZ, 0, 0 ;  /* 0x00000000ff137435 */ /* 0x000fe200000001ff */
[----:B------:R-:W3:Y:S06]  /*0040*/  S2R R15, SR_CTAID.X ;  /* 0x00000000000f7919 */ /* 0x000eec0000002500 */
[----:B------:R-:W4:Y:S01]  /*0050*/  LDC.64 R12, c[0x0][0x220] ;  /* 0x00008800ff0c7b82 */ /* 0x000f220000000a00 */
[----:B------:R-:W-:-:S07]  /*0060*/  ULDC.64 UR4, c[0x0][0x208] ;  /* 0x0000820000047ab9 */ /* 0x000fce0000000a00 */
[----:B------:R-:W5:Y:S08]  /*0070*/  LDC.64 R10, c[0x0][0x230] ;  /* 0x00008c00ff0a7b82 */ /* 0x000f700000000a00 */
[----:B------:R-:W5:Y:S01]  /*0080*/  LDC.64 R4, c[0x0][0x218] ;  /* 0x00008600ff047b82 */ /* 0x000f620000000a00 */
[----:B-1----:R-:W-:Y:S02]  /*0090*/  LOP3.LUT R0, R0, 0x7f, RZ, 0xc0, !PT ;  /* 0x0000007f00007812 */ /* 0x002fe400078ec0ff */
[----:B---3--:R-:W-:-:S02]  /*00a0*/  SHF.R.S32.HI R2, RZ, 0x18, R15 ;  /* 0x00000018ff027819 */ /* 0x008fc4000001140f */
[----:B------:R-:W-:Y:S02]  /*00b0*/  LEA R15, R15, R0, 0x7 ;  /* 0x000000000f0f7211 */ /* 0x000fe400078e38ff */
[----:B------:R-:W-:Y:S02]  /*00c0*/  SGXT R0, R2, 0x1 ;  /* 0x000000010200781a */ /* 0x000fe40000000200 */
[----:B------:R-:W1:Y:S01]  /*00d0*/  LDC.64 R2, c[0x0][0x210] ;  /* 0x00008400ff027b82 */ /* 0x000e620000000a00 */
[----:B------:R-:W-:Y:S02]  /*00e0*/  ISETP.GE.AND P0, PT, R15, 0x100, PT ;  /* 0x000001000f00780c */ /* 0x000fe40003f06270 */
[----:B------:R-:W-:-:S04]  /*00f0*/  LEA.HI R0, R0, R15, RZ, 0x2 ;  /* 0x0000000f00007211 */ /* 0x000fc800078f10ff */
[----:B------:R-:W-:-:S04]  /*0100*/  LOP3.LUT R0, R0, 0xfffffffc, RZ, 0xc0, !PT ;  /* 0xfffffffc00007812 */ /* 0x000fc800078ec0ff */
[----:B------:R-:W-:Y:S01]  /*0110*/  IADD3 R17, R15, -R0, RZ ;  /* 0x800000000f117210 */ /* 0x000fe20007ffe0ff */
[----:B------:R-:W-:Y:S01]  /*0120*/  HFMA2.MMA R0, -RZ, RZ, 0, 0 ;  /* 0x00000000ff007435 */ /* 0x000fe200000001ff */
[----:B------:R-:W-:-:S03]  /*0130*/  MOV R14, RZ ;  /* 0x000000ff000e7202 */ /* 0x000fc60000000f00 */
[----:B--2---:R-:W-:-:S04]  /*0140*/  IMAD.WIDE R8, R17, 0x4, R6 ;  /* 0x0000000411087825 */ /* 0x004fc800078e0206 */
[----:B----4-:R-:W-:Y:S01]  /*0150*/  IMAD.WIDE R6, R15, 0x4, R12 ;  /* 0x000000040f067825 */ /* 0x010fe200078e020c */
[----:B------:R-:W-:Y:S01]  /*0160*/  CS2R R12, SRZ ;  /* 0x00000000000c7805 */ /* 0x000fe2000001ff00 */
[----:B------:R-:W2:Y:S02]  /*0170*/  @!P0 LDG.E.EL R19, desc[UR4][R8.64] ;  /* 0x0000000408138981 */ /* 0x000ea4000c2e1900 */
[----:B-----5:R-:W-:Y:S02]  /*0180*/  IMAD.WIDE R10, R17, 0x4, R10 ;  /* 0x00000004110a7825 */ /* 0x020fe400078e020a */
[----:B------:R-:W2:Y:S02]  /*0190*/  @!P0 LDG.E R14, desc[UR4][R6.64] ;  /* 0x00000004060e8981 */ /* 0x000ea4000c1e1900 */
[C---:B0-----:R-:W-:Y:S02]  /*01a0*/  IMAD.WIDE R4, R15.reuse, 0x4, R4 ;  /* 0x000000040f047825 */ /* 0x041fe400078e0204 */
[----:B------:R-:W3:Y:S02]  /*01b0*/  @!P0 LDG.E.EL R13, desc[UR4][R10.64] ;  /* 0x000000040a0d8981 */ /* 0x000ee4000c2e1900 */
[----:B-1----:R-:W-:-:S02]  /*01c0*/  IMAD.WIDE R2, R15, 0x4, R2 ;  /* 0x000000040f027825 */ /* 0x002fc400078e0202 */
[----:B------:R-:W4:Y:S04]  /*01d0*/  @!P0 LDG.E R0, desc[UR4][R4.64] ;  /* 0x0000000404008981 */ /* 0x000f28000c1e1900 */
[----:B------:R-:W3:Y:S01]  /*01e0*/  @!P0 LDG.E R12, desc[UR4][R2.64] ;  /* 0x00000004020c8981 */ /* 0x000ee2000c1e1900 */
[----:B--2---:R-:W-:-:S04]  /*01f0*/  FADD R19, R19, R14 ;  /* 0x0000000e13137221 */ /* 0x004fc80000000000 */
[----:B----4-:R-:W-:Y:S01]  /*0200*/  FADD R19, R19, R0 ;  /* 0x0000000013137221 */ /* 0x010fe20000000000 */
[----:B---3--:R-:W-:-:S04]  /*0210*/  FADD R12, R13, R12 ;  /* 0x0000000c0d0c7221 */ /* 0x008fc80000000000 */
[----:B------:R-:W-:Y:S01]  /*0220*/  FADD R19, R12, R19 ;  /* 0x000000130c137221 */ /* 0x000fe20000000000 */
[----:B------:R-:W-:Y:S06]  /*0230*/  @P0 EXIT ;  /* 0x000000000000094d */ /* 0x000fec0003800000 */
[----:B------:R-:W-:Y:S01]  /*0240*/  STG.E desc[UR4][R2.64], R19 ;  /* 0x0000001302007986 */ /* 0x000fe2000c101904 */
[----:B------:R-:W-:Y:S05]  /*0250*/  EXIT ;  /* 0x000000000000794d */ /* 0x000fea0003800000 */
.L_x_0:
[----:B------:R-:W-:-:S00]  /*0260*/  BRA `(.L_x_0) ;  /* 0xfffffffc00fc7947 */ /* 0x000fc0000383ffff */
[----:B------:R-:W-:-:S00]  /*0270*/  NOP ;  /* 0x0000000000007918 */ /* 0x000fc00000000000 */
        /* <DEDUP_REMOVED lines=8> */
.L_x_1:


//--------------------- .nv.constant0.triton_poi_fused_add_div_11 --------------------------
	.section	.nv.constant0.triton_poi_fused_add_div_11,"a",@progbits
	.sectionflags	@""
	.align	4
.nv.constant0.triton_poi_fused_add_div_11:
	.zero		572
